//
// Generated by NVIDIA NVVM Compiler
//
// Compiler Build ID: CL-36424714
// Cuda compilation tools, release 13.0, V13.0.88
// Based on NVVM 20.0.0
//

.version 9.0
.target sm_100
.address_size 64

	// .globl	_Z22relu_derivative_kernelPKfPfi

.visible .entry _Z22relu_derivative_kernelPKfPfi(
	.param .u64 .ptr .align 1 _Z22relu_derivative_kernelPKfPfi_param_0,
	.param .u64 .ptr .align 1 _Z22relu_derivative_kernelPKfPfi_param_1,
	.param .u32 _Z22relu_derivative_kernelPKfPfi_param_2
)
{
	.reg .pred 	%p<3>;
	.reg .b32 	%r<6>;
	.reg .b32 	%f<3>;
	.reg .b64 	%rd<8>;

	ld.param.u64 	%rd1, [_Z22relu_derivative_kernelPKfPfi_param_0];
	ld.param.u64 	%rd2, [_Z22relu_derivative_kernelPKfPfi_param_1];
	ld.param.u32 	%r2, [_Z22relu_derivative_kernelPKfPfi_param_2];
	mov.u32 	%r3, %ctaid.x;
	mov.u32 	%r4, %ntid.x;
	mov.u32 	%r5, %tid.x;
	mad.lo.s32 	%r1, %r3, %r4, %r5;
	setp.ge.s32 	%p1, %r1, %r2;
	@%p1 bra 	$L__BB0_2;
	cvta.to.global.u64 	%rd3, %rd1;
	cvta.to.global.u64 	%rd4, %rd2;
	mul.wide.s32 	%rd5, %r1, 4;
	add.s64 	%rd6, %rd3, %rd5;
	ld.global.f32 	%f1, [%rd6];
	setp.gt.f32 	%p2, %f1, 0f00000000;
	selp.f32 	%f2, 0f3F800000, 0f00000000, %p2;
	add.s64 	%rd7, %rd4, %rd5;
	st.global.f32 	[%rd7], %f2;
$L__BB0_2:
	ret;

}
	// .globl	_Z29output_layer_gradients_kernelPKfPKiPfii
.visible .entry _Z29output_layer_gradients_kernelPKfPKiPfii(
	.param .u64 .ptr .align 1 _Z29output_layer_gradients_kernelPKfPKiPfii_param_0,
	.param .u64 .ptr .align 1 _Z29output_layer_gradients_kernelPKfPKiPfii_param_1,
	.param .u64 .ptr .align 1 _Z29output_layer_gradients_kernelPKfPKiPfii_param_2,
	.param .u32 _Z29output_layer_gradients_kernelPKfPKiPfii_param_3,
	.param .u32 _Z29output_layer_gradients_kernelPKfPKiPfii_param_4
)
{
	.reg .pred 	%p<3>;
	.reg .b32 	%r<11>;
	.reg .b32 	%f<4>;
	.reg .b64 	%rd<12>;

	ld.param.u64 	%rd1, [_Z29output_layer_gradients_kernelPKfPKiPfii_param_0];
	ld.param.u64 	%rd2, [_Z29output_layer_gradients_kernelPKfPKiPfii_param_1];
	ld.param.u64 	%rd3, [_Z29output_layer_gradients_kernelPKfPKiPfii_param_2];
	ld.param.u32 	%r3, [_Z29output_layer_gradients_kernelPKfPKiPfii_param_3];
	ld.param.u32 	%r2, [_Z29output_layer_gradients_kernelPKfPKiPfii_param_4];
	mov.u32 	%r4, %ctaid.x;
	mov.u32 	%r5, %ntid.x;
	mov.u32 	%r6, %tid.x;
	mad.lo.s32 	%r1, %r4, %r5, %r6;
	setp.ge.s32 	%p1, %r1, %r3;
	@%p1 bra 	$L__BB1_2;
	cvta.to.global.u64 	%rd4, %rd2;
	cvta.to.global.u64 	%rd5, %rd1;
	cvta.to.global.u64 	%rd6, %rd3;
	div.s32 	%r7, %r1, %r2;
	mul.wide.s32 	%rd7, %r7, 4;
	add.s64 	%rd8, %rd4, %rd7;
	ld.global.u32 	%r8, [%rd8];
	mul.wide.s32 	%rd9, %r1, 4;
	add.s64 	%rd10, %rd5, %rd9;
	ld.global.f32 	%f1, [%rd10];
	mul.lo.s32 	%r9, %r7, %r2;
	sub.s32 	%r10, %r1, %r9;
	setp.eq.s32 	%p2, %r10, %r8;
	selp.f32 	%f2, 0f3F800000, 0f00000000, %p2;
	sub.f32 	%f3, %f1, %f2;
	add.s64 	%rd11, %rd6, %rd9;
	st.global.f32 	[%rd11], %f3;
$L__BB1_2:
	ret;

}


// ===== COMPILED SASS (sm_100) =====

	.target	sm_100

	.elftype	@"ET_EXEC"


//--------------------- .note.nv.tkinfo           --------------------------
	.section	.note.nv.tkinfo,"",@"SHT_NOTE"
	.sectionflags	@"SHF_NOTE_NV_TKINFO"
	.tkinfo
        /*0018*/ 	.word	0x00000002
        /*0030*/ 	.string	""
        /*0030*/ 	.string	"ptxas"
        /*0030*/ 	.string	"Cuda compilation tools, release 13.0, V13.0.88"
        /*0030*/ 	.string	"Build cuda_13.0.r13.0/compiler.36424714_0"
        /*0030*/ 	.string	"-arch sm_100 -m 64 "



//--------------------- .note.nv.cuinfo           --------------------------
	.section	.note.nv.cuinfo,"",@"SHT_NOTE"
	.sectionflags	@"SHF_NOTE_NV_CUINFO"
        /*0018*/ 	.short	0x0002
        /*001a*/ 	.short	0x0064
        /*001c*/ 	.short	0x0082
	.zero		2


//--------------------- .nv.info                  --------------------------
	.section	.nv.info,"",@"SHT_CUDA_INFO"
	.align	4


	//----- nvinfo : EIATTR_REGCOUNT
	.align		4
        /*0000*/ 	.byte	0x04, 0x2f
        /*0002*/ 	.short	(.L_1 - .L_0)
	.align		4
.L_0:
        /*0004*/ 	.word	index@(_Z22relu_derivative_kernelPKfPfi)
        /*0008*/ 	.word	0x0000000a


	//----- nvinfo : EIATTR_FRAME_SIZE
	.align		4
.L_1:
        /*000c*/ 	.byte	0x04, 0x11
        /*000e*/ 	.short	(.L_3 - .L_2)
	.align		4
.L_2:
        /*0010*/ 	.word	index@(_Z22relu_derivative_kernelPKfPfi)
        /*0014*/ 	.word	0x00000000


	//----- nvinfo : EIATTR_REGCOUNT
	.align		4
.L_3:
        /*0018*/ 	.byte	0x04, 0x2f
        /*001a*/ 	.short	(.L_5 - .L_4)
	.align		4
.L_4:
        /*001c*/ 	.word	index@(_Z29output_layer_gradients_kernelPKfPKiPfii)
        /*0020*/ 	.word	0x0000000e


	//----- nvinfo : EIATTR_FRAME_SIZE
	.align		4
.L_5:
        /*0024*/ 	.byte	0x04, 0x11
        /*0026*/ 	.short	(.L_7 - .L_6)
	.align		4
.L_6:
        /*0028*/ 	.word	index@(_Z29output_layer_gradients_kernelPKfPKiPfii)
        /*002c*/ 	.word	0x00000000


	//----- nvinfo : EIATTR_MIN_STACK_SIZE
	.align		4
.L_7:
        /*0030*/ 	.byte	0x04, 0x12
        /*0032*/ 	.short	(.L_9 - .L_8)
	.align		4
.L_8:
        /*0034*/ 	.word	index@(_Z29output_layer_gradients_kernelPKfPKiPfii)
        /*0038*/ 	.word	0x00000000


	//----- nvinfo : EIATTR_MIN_STACK_SIZE
	.align		4
.L_9:
        /*003c*/ 	.byte	0x04, 0x12
        /*003e*/ 	.short	(.L_11 - .L_10)
	.align		4
.L_10:
        /*0040*/ 	.word	index@(_Z22relu_derivative_kernelPKfPfi)
        /*0044*/ 	.word	0x00000000
.L_11:


//--------------------- .nv.compat                --------------------------
	.section	.nv.compat,"",@"SHT_CUDA_COMPAT_INFO"
	.align	4
        /*0000*/ 	.byte	0x02, 0x09, 0x00, 0x00, 0x02, 0x02, 0x01, 0x00, 0x02, 0x05, 0x05, 0x00, 0x03, 0x07, 0x01, 0x01
        /*0010*/ 	.byte	0x02, 0x03, 0x00, 0x00, 0x02, 0x06, 0x01, 0x00, 0x04, 0x0b, 0x08, 0x00, 0x09, 0x00, 0x00, 0x00
        /*0020*/ 	.byte	0x00, 0x00, 0x00, 0x00


//--------------------- .nv.info._Z29output_layer_gradients_kernelPKfPKiPfii --------------------------
	.section	.nv.info._Z29output_layer_gradients_kernelPKfPKiPfii,"",@"SHT_CUDA_INFO"
	.sectionflags	@""
	.align	4


	//----- nvinfo : EIATTR_CUDA_API_VERSION
	.align		4
        /*0000*/ 	.byte	0x04, 0x37
        /*0002*/ 	.short	(.L_13 - .L_12)
.L_12:
        /*0004*/ 	.word	0x00000082


	//----- nvinfo : EIATTR_KPARAM_INFO
	.align		4
.L_13:
        /*0008*/ 	.byte	0x04, 0x17
        /*000a*/ 	.short	(.L_15 - .L_14)
.L_14:
        /*000c*/ 	.word	0x00000000
        /*0010*/ 	.short	0x0004
        /*0012*/ 	.short	0x001c
        /*0014*/ 	.byte	0x00, 0xf0, 0x11, 0x00


	//----- nvinfo : EIATTR_KPARAM_INFO
	.align		4
.L_15:
        /*0018*/ 	.byte	0x04, 0x17
        /*001a*/ 	.short	(.L_17 - .L_16)
.L_16:
        /*001c*/ 	.word	0x00000000
        /*0020*/ 	.short	0x0003
        /*0022*/ 	.short	0x0018
        /*0024*/ 	.byte	0x00, 0xf0, 0x11, 0x00


	//----- nvinfo : EIATTR_KPARAM_INFO
	.align		4
.L_17:
        /*0028*/ 	.byte	0x04, 0x17
        /*002a*/ 	.short	(.L_19 - .L_18)
.L_18:
        /*002c*/ 	.word	0x00000000
        /*0030*/ 	.short	0x0002
        /*0032*/ 	.short	0x0010
        /*0034*/ 	.byte	0x00, 0xf5, 0x21, 0x00


	//----- nvinfo : EIATTR_KPARAM_INFO
	.align		4
.L_19:
        /*0038*/ 	.byte	0x04, 0x17
        /*003a*/ 	.short	(.L_21 - .L_20)
.L_20:
        /*003c*/ 	.word	0x00000000
        /*0040*/ 	.short	0x0001
        /*0042*/ 	.short	0x0008
        /*0044*/ 	.byte	0x00, 0xf5, 0x21, 0x00


	//----- nvinfo : EIATTR_KPARAM_INFO
	.align		4
.L_21:
        /*0048*/ 	.byte	0x04, 0x17
        /*004a*/ 	.short	(.L_23 - .L_22)
.L_22:
        /*004c*/ 	.word	0x00000000
        /*0050*/ 	.short	0x0000
        /*0052*/ 	.short	0x0000
        /*0054*/ 	.byte	0x00, 0xf5, 0x21, 0x00


	//----- nvinfo : EIATTR_SPARSE_MMA_MASK
	.align		4
.L_23:
        /*0058*/ 	.byte	0x03, 0x50
        /*005a*/ 	.short	0x0000


	//----- nvinfo : EIATTR_MAXREG_COUNT
	.align		4
        /*005c*/ 	.byte	0x03, 0x1b
        /*005e*/ 	.short	0x00ff


	//----- nvinfo : EIATTR_MERCURY_ISA_VERSION
	.align		4
        /*0060*/ 	.byte	0x03, 0x5f
        /*0062*/ 	.short	0x0101


	//----- nvinfo : EIATTR_VRC_CTA_INIT_COUNT
	.align		4
        /*0064*/ 	.byte	0x02, 0x4a
	.zero		1
	.zero		1


	//----- nvinfo : EIATTR_EXIT_INSTR_OFFSETS
	.align		4
        /*0068*/ 	.byte	0x04, 0x1c
        /*006a*/ 	.short	(.L_25 - .L_24)


	//   ....[0]....
.L_24:
        /*006c*/ 	.word	0x00000070


	//   ....[1]....
        /*0070*/ 	.word	0x00000300


	//----- nvinfo : EIATTR_CBANK_PARAM_SIZE
	.align		4
.L_25:
        /*0074*/ 	.byte	0x03, 0x19
        /*0076*/ 	.short	0x0020


	//----- nvinfo : EIATTR_PARAM_CBANK
	.align		4
        /*0078*/ 	.byte	0x04, 0x0a
        /*007a*/ 	.short	(.L_27 - .L_26)
	.align		4
.L_26:
        /*007c*/ 	.word	index@(.nv.constant0._Z29output_layer_gradients_kernelPKfPKiPfii)
        /*0080*/ 	.short	0x0380
        /*0082*/ 	.short	0x0020


	//----- nvinfo : EIATTR_SW_WAR
	.align		4
.L_27:
        /*0084*/ 	.byte	0x04, 0x36
        /*0086*/ 	.short	(.L_29 - .L_28)
.L_28:
        /*0088*/ 	.word	0x00000008
.L_29:


//--------------------- .nv.info._Z22relu_derivative_kernelPKfPfi --------------------------
	.section	.nv.info._Z22relu_derivative_kernelPKfPfi,"",@"SHT_CUDA_INFO"
	.sectionflags	@""
	.align	4


	//----- nvinfo : EIATTR_CUDA_API_VERSION
	.align		4
        /*0000*/ 	.byte	0x04, 0x37
        /*0002*/ 	.short	(.L_31 - .L_30)
.L_30:
        /*0004*/ 	.word	0x00000082


	//----- nvinfo : EIATTR_KPARAM_INFO
	.align		4
.L_31:
        /*0008*/ 	.byte	0x04, 0x17
        /*000a*/ 	.short	(.L_33 - .L_32)
.L_32:
        /*000c*/ 	.word	0x00000000
        /*0010*/ 	.short	0x0002
        /*0012*/ 	.short	0x0010
        /*0014*/ 	.byte	0x00, 0xf0, 0x11, 0x00


	//----- nvinfo : EIATTR_KPARAM_INFO
	.align		4
.L_33:
        /*0018*/ 	.byte	0x04, 0x17
        /*001a*/ 	.short	(.L_35 - .L_34)
.L_34:
        /*001c*/ 	.word	0x00000000
        /*0020*/ 	.short	0x0001
        /*0022*/ 	.short	0x0008
        /*0024*/ 	.byte	0x00, 0xf5, 0x21, 0x00


	//----- nvinfo : EIATTR_KPARAM_INFO
	.align		4
.L_35:
        /*0028*/ 	.byte	0x04, 0x17
        /*002a*/ 	.short	(.L_37 - .L_36)
.L_36:
        /*002c*/ 	.word	0x00000000
        /*0030*/ 	.short	0x0000
        /*0032*/ 	.short	0x0000
        /*0034*/ 	.byte	0x00, 0xf5, 0x21, 0x00


	//----- nvinfo : EIATTR_SPARSE_MMA_MASK
	.align		4
.L_37:
        /*0038*/ 	.byte	0x03, 0x50
        /*003a*/ 	.short	0x0000


	//----- nvinfo : EIATTR_MAXREG_COUNT
	.align		4
        /*003c*/ 	.byte	0x03, 0x1b
        /*003e*/ 	.short	0x00ff


	//----- nvinfo : EIATTR_MERCURY_ISA_VERSION
	.align		4
        /*0040*/ 	.byte	0x03, 0x5f
        /*0042*/ 	.short	0x0101


	//----- nvinfo : EIATTR_VRC_CTA_INIT_COUNT
	.align		4
        /*0044*/ 	.byte	0x02, 0x4a
	.zero		1
	.zero		1


	//----- nvinfo : EIATTR_EXIT_INSTR_OFFSETS
	.align		4
        /*0048*/ 	.byte	0x04, 0x1c
        /*004a*/ 	.short	(.L_39 - .L_38)


	//   ....[0]....
.L_38:
        /*004c*/ 	.word	0x00000070


	//   ....[1]....
        /*0050*/ 	.word	0x00000100


	//----- nvinfo : EIATTR_CBANK_PARAM_SIZE
	.align		4
.L_39:
        /*0054*/ 	.byte	0x03, 0x19
        /*0056*/ 	.short	0x0014


	//----- nvinfo : EIATTR_PARAM_CBANK
	.align		4
        /*0058*/ 	.byte	0x04, 0x0a
        /*005a*/ 	.short	(.L_41 - .L_40)
	.align		4
.L_40:
        /*005c*/ 	.word	index@(.nv.constant0._Z22relu_derivative_kernelPKfPfi)
        /*0060*/ 	.short	0x0380
        /*0062*/ 	.short	0x0014


	//----- nvinfo : EIATTR_SW_WAR
	.align		4
.L_41:
        /*0064*/ 	.byte	0x04, 0x36
        /*0066*/ 	.short	(.L_43 - .L_42)
.L_42:
        /*0068*/ 	.word	0x00000008
.L_43:


//--------------------- .nv.callgraph             --------------------------
	.section	.nv.callgraph,"",@"SHT_CUDA_CALLGRAPH"
	.align	4
	.sectionentsize	8
	.align		4
        /*0000*/ 	.word	0x00000000
	.align		4
        /*0004*/ 	.word	0xffffffff
	.align		4
        /*0008*/ 	.word	0x00000000
	.align		4
        /*000c*/ 	.word	0xfffffffe
	.align		4
        /*0010*/ 	.word	0x00000000
	.align		4
        /*0014*/ 	.word	0xfffffffd
	.align		4
        /*0018*/ 	.word	0x00000000
	.align		4
        /*001c*/ 	.word	0xfffffffc


//--------------------- .text._Z29output_layer_gradients_kernelPKfPKiPfii --------------------------
	.section	.text._Z29output_layer_gradients_kernelPKfPKiPfii,"ax",@progbits
	.align	128
        .global         _Z29output_layer_gradients_kernelPKfPKiPfii
        .type           _Z29output_layer_gradients_kernelPKfPKiPfii,@function
        .size           _Z29output_layer_gradients_kernelPKfPKiPfii,(.L_x_2 - _Z29output_layer_gradients_kernelPKfPKiPfii)
        .other          _Z29output_layer_gradients_kernelPKfPKiPfii,@"STO_CUDA_ENTRY STV_DEFAULT"
_Z29output_layer_gradients_kernelPKfPKiPfii:
.text._Z29output_layer_gradients_kernelPKfPKiPfii:
[----:B------:R-:W-:Y:S01]  /*0000*/  LDC R1, c[0x0][0x37c] ;  /* 0x0000df00ff017b82 */ /* 0x000fe20000000800 */
[----:B------:R-:W0:Y:S07]  /*0010*/  S2R R3, SR_TID.X ;  /* 0x0000000000037919 */ /* 0x000e2e0000002100 */
[----:B------:R-:W0:Y:S01]  /*0020*/  S2UR UR4, SR_CTAID.X ;  /* 0x00000000000479c3 */ /* 0x000e220000002500 */
[----:B------:R-:W1:Y:S07]  /*0030*/  LDCU UR5, c[0x0][0x398] ;  /* 0x00007300ff0577ac */ /* 0x000e6e0008000800 */
[----:B------:R-:W0:Y:S02]  /*0040*/  LDC R0, c[0x0][0x360] ;  /* 0x0000d800ff007b82 */ /* 0x000e240000000800 */
[----:B0-----:R-:W-:-:S05]  /*0050*/  IMAD R0, R0, UR4, R3 ;  /* 0x0000000400007c24 */ /* 0x001fca000f8e0203 */
[----:B-1----:R-:W-:-:S13]  /*0060*/  ISETP.GE.AND P0, PT, R0, UR5, PT ;  /* 0x0000000500007c0c */ /* 0x002fda000bf06270 */
[----:B------:R-:W-:Y:S05]  /*0070*/  @P0 EXIT ;  /* 0x000000000000094d */ /* 0x000fea0003800000 */
[----:B------:R-:W0:Y:S01]  /*0080*/  LDC R3, c[0x0][0x39c] ;  /* 0x0000e700ff037b82 */ /* 0x000e220000000800 */
[----:B------:R-:W1:Y:S01]  /*0090*/  LDCU.64 UR4, c[0x0][0x358] ;  /* 0x00006b00ff0477ac */ /* 0x000e620008000a00 */
[----:B0-----:R-:W-:-:S04]  /*00a0*/  IABS R7, R3 ;  /* 0x0000000300077213 */ /* 0x001fc80000000000 */
[----:B------:R-:W0:Y:S08]  /*00b0*/  I2F.RP R2, R7 ;  /* 0x0000000700027306 */ /* 0x000e300000209400 */
[----:B0-----:R-:W0:Y:S02]  /*00c0*/  MUFU.RCP R2, R2 ;  /* 0x0000000200027308 */ /* 0x001e240000001000 */
[----:B0-----:R-:W-:-:S06]  /*00d0*/  VIADD R4, R2, 0xffffffe ;  /* 0x0ffffffe02047836 */ /* 0x001fcc0000000000 */
[----:B------:R0:W2:Y:S02]  /*00e0*/  F2I.FTZ.U32.TRUNC.NTZ R5, R4 ;  /* 0x0000000400057305 */ /* 0x0000a4000021f000 */
[----:B0-----:R-:W-:Y:S02]  /*00f0*/  HFMA2 R4, -RZ, RZ, 0, 0 ;  /* 0x00000000ff047431 */ /* 0x001fe400000001ff */
[----:B--2---:R-:W-:-:S04]  /*0100*/  IMAD.MOV R6, RZ, RZ, -R5 ;  /* 0x000000ffff067224 */ /* 0x004fc800078e0a05 */
[----:B------:R-:W-:Y:S01]  /*0110*/  IMAD R9, R6, R7, RZ ;  /* 0x0000000706097224 */ /* 0x000fe200078e02ff */
[----:B------:R-:W-:-:S03]  /*0120*/  IABS R6, R0 ;  /* 0x0000000000067213 */ /* 0x000fc60000000000 */
[----:B------:R-:W-:-:S06]  /*0130*/  IMAD.HI.U32 R5, R5, R9, R4 ;  /* 0x0000000905057227 */ /* 0x000fcc00078e0004 */
[----:B------:R-:W-:Y:S02]  /*0140*/  IMAD.HI.U32 R8, R5, R6, RZ ;  /* 0x0000000605087227 */ /* 0x000fe400078e00ff */
[----:B------:R-:W0:Y:S02]  /*0150*/  LDC.64 R4, c[0x0][0x388] ;  /* 0x0000e200ff047b82 */ /* 0x000e240000000a00 */
[----:B------:R-:W-:-:S04]  /*0160*/  IMAD.MOV R2, RZ, RZ, -R8 ;  /* 0x000000ffff027224 */ /* 0x000fc800078e0a08 */
[----:B------:R-:W-:-:S05]  /*0170*/  IMAD R2, R7, R2, R6 ;  /* 0x0000000207027224 */ /* 0x000fca00078e0206 */
[----:B------:R-:W-:-:S13]  /*0180*/  ISETP.GT.U32.AND P2, PT, R7, R2, PT ;  /* 0x000000020700720c */ /* 0x000fda0003f44070 */
[-C--:B------:R-:W-:Y:S01]  /*0190*/  @!P2 IADD3 R2, PT, PT, R2, -R7.reuse, RZ ;  /* 0x800000070202a210 */ /* 0x080fe20007ffe0ff */
[----:B------:R-:W-:Y:S01]  /*01a0*/  @!P2 VIADD R8, R8, 0x1 ;  /* 0x000000010808a836 */ /* 0x000fe20000000000 */
[----:B------:R-:W-:Y:S02]  /*01b0*/  ISETP.NE.AND P2, PT, R3, RZ, PT ;  /* 0x000000ff0300720c */ /* 0x000fe40003f45270 */
[----:B------:R-:W-:Y:S02]  /*01c0*/  ISETP.GE.U32.AND P0, PT, R2, R7, PT ;  /* 0x000000070200720c */ /* 0x000fe40003f06070 */
[----:B------:R-:W-:Y:S01]  /*01d0*/  LOP3.LUT R2, R0, R3, RZ, 0x3c, !PT ;  /* 0x0000000300027212 */ /* 0x000fe200078e3cff */
[----:B------:R-:W2:Y:S03]  /*01e0*/  LDC.64 R6, c[0x0][0x380] ;  /* 0x0000e000ff067b82 */ /* 0x000ea60000000a00 */
[----:B------:R-:W-:-:S07]  /*01f0*/  ISETP.GE.AND P1, PT, R2, RZ, PT ;  /* 0x000000ff0200720c */ /* 0x000fce0003f26270 */
[----:B------:R-:W-:-:S05]  /*0200*/  @P0 IADD3 R8, PT, PT, R8, 0x1, RZ ;  /* 0x0000000108080810 */ /* 0x000fca0007ffe0ff */
[----:B------:R-:W-:Y:S02]  /*0210*/  IMAD.MOV.U32 R11, RZ, RZ, R8 ;  /* 0x000000ffff0b7224 */ /* 0x000fe400078e0008 */
[----:B------:R-:W3:Y:S03]  /*0220*/  LDC.64 R8, c[0x0][0x390] ;  /* 0x0000e400ff087b82 */ /* 0x000ee60000000a00 */
[----:B------:R-:W-:Y:S02]  /*0230*/  @!P1 IADD3 R11, PT, PT, -R11, RZ, RZ ;  /* 0x000000ff0b0b9210 */ /* 0x000fe40007ffe1ff */
[----:B------:R-:W-:-:S05]  /*0240*/  @!P2 LOP3.LUT R11, RZ, R3, RZ, 0x33, !PT ;  /* 0x00000003ff0ba212 */ /* 0x000fca00078e33ff */
[----:B0-----:R-:W-:-:S06]  /*0250*/  IMAD.WIDE R4, R11, 0x4, R4 ;  /* 0x000000040b047825 */ /* 0x001fcc00078e0204 */
[----:B-1----:R-:W4:Y:S01]  /*0260*/  LDG.E R4, desc[UR4][R4.64] ;  /* 0x0000000404047981 */ /* 0x002f22000c1e1900 */
[----:B--2---:R-:W-:-:S06]  /*0270*/  IMAD.WIDE R6, R0, 0x4, R6 ;  /* 0x0000000400067825 */ /* 0x004fcc00078e0206 */
[----:B------:R-:W2:Y:S01]  /*0280*/  LDG.E R6, desc[UR4][R6.64] ;  /* 0x0000000406067981 */ /* 0x000ea2000c1e1900 */
[----:B------:R-:W-:-:S05]  /*0290*/  IADD3 R11, PT, PT, -R11, RZ, RZ ;  /* 0x000000ff0b0b7210 */ /* 0x000fca0007ffe1ff */
[----:B------:R-:W-:-:S05]  /*02a0*/  IMAD R3, R3, R11, R0 ;  /* 0x0000000b03037224 */ /* 0x000fca00078e0200 */
[----:B----4-:R-:W-:Y:S01]  /*02b0*/  ISETP.NE.AND P0, PT, R3, R4, PT ;  /* 0x000000040300720c */ /* 0x010fe20003f05270 */
[----:B---3--:R-:W-:-:S03]  /*02c0*/  IMAD.WIDE R2, R0, 0x4, R8 ;  /* 0x0000000400027825 */ /* 0x008fc600078e0208 */
[----:B------:R-:W-:-:S05]  /*02d0*/  FSEL R11, RZ, 1, P0 ;  /* 0x3f800000ff0b7808 */ /* 0x000fca0000000000 */
[----:B--2---:R-:W-:-:S05]  /*02e0*/  FADD R11, R6, -R11 ;  /* 0x8000000b060b7221 */ /* 0x004fca0000000000 */
[----:B------:R-:W-:Y:S01]  /*02f0*/  STG.E desc[UR4][R2.64], R11 ;  /* 0x0000000b02007986 */ /* 0x000fe2000c101904 */
[----:B------:R-:W-:Y:S05]  /*0300*/  EXIT ;  /* 0x000000000000794d */ /* 0x000fea0003800000 */
.L_x_0:
[----:B------:R-:W-:-:S00]  /*0310*/  BRA `(.L_x_0) ;  /* 0xfffffffc00fc7947 */ /* 0x000fc0000383ffff */
[----:B------:R-:W-:-:S00]  /*0320*/  NOP ;  /* 0x0000000000007918 */ /* 0x000fc00000000000 */
        /* <DEDUP_REMOVED lines=13> */
.L_x_2:


//--------------------- .text._Z22relu_derivative_kernelPKfPfi --------------------------
	.section	.text._Z22relu_derivative_kernelPKfPfi,"ax",@progbits
	.align	128
        .global         _Z22relu_derivative_kernelPKfPfi
        .type           _Z22relu_derivative_kernelPKfPfi,@function
        .size           _Z22relu_derivative_kernelPKfPfi,(.L_x_3 - _Z22relu_derivative_kernelPKfPfi)
        .other          _Z22relu_derivative_kernelPKfPfi,@"STO_CUDA_ENTRY STV_DEFAULT"
_Z22relu_derivative_kernelPKfPfi:
.text._Z22relu_derivative_kernelPKfPfi:
        /* <DEDUP_REMOVED lines=8> */
[----:B------:R-:W0:Y:S01]  /*0080*/  LDC.64 R2, c[0x0][0x380] ;  /* 0x0000e000ff027b82 */ /* 0x000e220000000a00 */
[----:B------:R-:W1:Y:S07]  /*0090*/  LDCU.64 UR4, c[0x0][0x358] ;  /* 0x00006b00ff0477ac */ /* 0x000e6e0008000a00 */
[----:B------:R-:W2:Y:S01]  /*00a0*/  LDC.64 R4, c[0x0][0x388] ;  /* 0x0000e200ff047b82 */ /* 0x000ea20000000a00 */
[----:B0-----:R-:W-:-:S06]  /*00b0*/  IMAD.WIDE R2, R7, 0x4, R2 ;  /* 0x0000000407027825 */ /* 0x001fcc00078e0202 */
[----:B-1----:R-:W3:Y:S01]  /*00c0*/  LDG.E R2, desc[UR4][R2.64] ;  /* 0x0000000402027981 */ /* 0x002ee2000c1e1900 */
[----:B--2---:R-:W-:Y:S01]  /*00d0*/  IMAD.WIDE R4, R7, 0x4, R4 ;  /* 0x0000000407047825 */ /* 0x004fe200078e0204 */
[----:B---3--:R-:W-:-:S05]  /*00e0*/  FSET.BF.GT.AND R7, R2, RZ, PT ;  /* 0x000000ff0207720a */ /* 0x008fca0003804000 */
[----:B------:R-:W-:Y:S01]  /*00f0*/  STG.E desc[UR4][R4.64], R7 ;  /* 0x0000000704007986 */ /* 0x000fe2000c101904 */
[----:B------:R-:W-:Y:S05]  /*0100*/  EXIT ;  /* 0x000000000000794d */ /* 0x000fea0003800000 */
.L_x_1:
        /* <DEDUP_REMOVED lines=15> */
.L_x_3:


//--------------------- .nv.shared.reserved.0     --------------------------
	.section	.nv.shared.reserved.0,"aw",@nobits
	.weak		__nv_reservedSMEM_offset_0_alias
	.size		__nv_reservedSMEM_offset_0_alias, 0, 64
	.other		__nv_reservedSMEM_offset_0_alias,@"STO_CUDA_RESERVED_SHARED STV_DEFAULT"
__nv_reservedSMEM_offset_0_alias:
	.zero		0
	.zero		64


//--------------------- .nv.constant0._Z29output_layer_gradients_kernelPKfPKiPfii --------------------------
	.section	.nv.constant0._Z29output_layer_gradients_kernelPKfPKiPfii,"a",@progbits
	.sectionflags	@""
	.align	4
.nv.constant0._Z29output_layer_gradients_kernelPKfPKiPfii:
	.zero		928


//--------------------- .nv.constant0._Z22relu_derivative_kernelPKfPfi --------------------------
	.section	.nv.constant0._Z22relu_derivative_kernelPKfPfi,"a",@progbits
	.sectionflags	@""
	.align	4
.nv.constant0._Z22relu_derivative_kernelPKfPfi:
	.zero		916


//--------------------- SYMBOLS --------------------------

	.type		.nv.reservedSmem.offset0,@object
	.size		.nv.reservedSmem.offset0,0x4
